//
// Generated by NVIDIA NVVM Compiler
//
// Compiler Build ID: CL-36424714
// Cuda compilation tools, release 13.0, V13.0.88
// Based on NVVM 20.0.0
//

.version 9.0
.target sm_100
.address_size 64

	// .globl	_Z11dummyKernelv
.extern .func  (.param .b32 func_retval0) vprintf
(
	.param .b64 vprintf_param_0,
	.param .b64 vprintf_param_1
)
;
.global .align 1 .b8 $str[16] = {66, 108, 111, 99, 107, 32, 40, 37, 100, 44, 32, 37, 100, 41, 10};

.visible .entry _Z11dummyKernelv()
{
	.local .align 8 .b8 	__local_depot0[8];
	.reg .b64 	%SP;
	.reg .b64 	%SPL;
	.reg .b32 	%r<5>;
	.reg .b64 	%rd<5>;

	mov.u64 	%SPL, __local_depot0;
	cvta.local.u64 	%SP, %SPL;
	add.u64 	%rd1, %SP, 0;
	add.u64 	%rd2, %SPL, 0;
	mov.u32 	%r1, %ctaid.x;
	mov.u32 	%r2, %ctaid.y;
	st.local.v2.u32 	[%rd2], {%r1, %r2};
	mov.u64 	%rd3, $str;
	cvta.global.u64 	%rd4, %rd3;
	{ // callseq 0, 0
	.param .b64 param0;
	st.param.b64 	[param0], %rd4;
	.param .b64 param1;
	st.param.b64 	[param1], %rd1;
	.param .b32 retval0;
	call.uni (retval0), 
	vprintf, 
	(
	param0, 
	param1
	);
	ld.param.b32 	%r3, [retval0];
	} // callseq 0
	ret;

}


// ===== COMPILED SASS (sm_100) =====

	.target	sm_100

	.elftype	@"ET_EXEC"


//--------------------- .note.nv.tkinfo           --------------------------
	.section	.note.nv.tkinfo,"",@"SHT_NOTE"
	.sectionflags	@"SHF_NOTE_NV_TKINFO"
	.tkinfo
        /*0018*/ 	.word	0x00000002
        /*0030*/ 	.string	""
        /*0030*/ 	.string	"ptxas"
        /*0030*/ 	.string	"Cuda compilation tools, release 13.0, V13.0.88"
        /*0030*/ 	.string	"Build cuda_13.0.r13.0/compiler.36424714_0"
        /*0030*/ 	.string	"-arch sm_100 -m 64 "



//--------------------- .note.nv.cuinfo           --------------------------
	.section	.note.nv.cuinfo,"",@"SHT_NOTE"
	.sectionflags	@"SHF_NOTE_NV_CUINFO"
        /*0018*/ 	.short	0x0002
        /*001a*/ 	.short	0x0064
        /*001c*/ 	.short	0x0082
	.zero		2


//--------------------- .nv.info                  --------------------------
	.section	.nv.info,"",@"SHT_CUDA_INFO"
	.align	4


	//----- nvinfo : EIATTR_REGCOUNT
	.align		4
        /*0000*/ 	.byte	0x04, 0x2f
        /*0002*/ 	.short	(.L_2 - .L_1)
	.align		4
.L_1:
        /*0004*/ 	.word	index@(_Z11dummyKernelv)
        /*0008*/ 	.word	0x00000018


	//----- nvinfo : EIATTR_FRAME_SIZE
	.align		4
.L_2:
        /*000c*/ 	.byte	0x04, 0x11
        /*000e*/ 	.short	(.L_4 - .L_3)
	.align		4
.L_3:
        /*0010*/ 	.word	index@(_Z11dummyKernelv)
        /*0014*/ 	.word	0x00000008


	//----- nvinfo : EIATTR_MIN_STACK_SIZE
	.align		4
.L_4:
        /*0018*/ 	.byte	0x04, 0x12
        /*001a*/ 	.short	(.L_6 - .L_5)
	.align		4
.L_5:
        /*001c*/ 	.word	index@(_Z11dummyKernelv)
        /*0020*/ 	.word	0x00000008
.L_6:


//--------------------- .nv.compat                --------------------------
	.section	.nv.compat,"",@"SHT_CUDA_COMPAT_INFO"
	.align	4
        /*0000*/ 	.byte	0x02, 0x09, 0x00, 0x00, 0x02, 0x02, 0x01, 0x00, 0x02, 0x05, 0x05, 0x00, 0x03, 0x07, 0x01, 0x01
        /*0010*/ 	.byte	0x02, 0x03, 0x00, 0x00, 0x02, 0x06, 0x01, 0x00, 0x04, 0x0b, 0x08, 0x00, 0x09, 0x00, 0x00, 0x00
        /*0020*/ 	.byte	0x00, 0x00, 0x00, 0x00


//--------------------- .nv.info._Z11dummyKernelv --------------------------
	.section	.nv.info._Z11dummyKernelv,"",@"SHT_CUDA_INFO"
	.sectionflags	@""
	.align	4


	//----- nvinfo : EIATTR_CUDA_API_VERSION
	.align		4
        /*0000*/ 	.byte	0x04, 0x37
        /*0002*/ 	.short	(.L_8 - .L_7)
.L_7:
        /*0004*/ 	.word	0x00000082


	//----- nvinfo : EIATTR_SPARSE_MMA_MASK
	.align		4
.L_8:
        /*0008*/ 	.byte	0x03, 0x50
        /*000a*/ 	.short	0x0000


	//----- nvinfo : EIATTR_MAXREG_COUNT
	.align		4
        /*000c*/ 	.byte	0x03, 0x1b
        /*000e*/ 	.short	0x00ff


	//----- nvinfo : EIATTR_EXTERNS
	.align		4
        /*0010*/ 	.byte	0x04, 0x0f
        /*0012*/ 	.short	(.L_10 - .L_9)


	//   ....[0]....
	.align		4
.L_9:
        /*0014*/ 	.word	index@(vprintf)


	//----- nvinfo : EIATTR_MERCURY_ISA_VERSION
	.align		4
.L_10:
        /*0018*/ 	.byte	0x03, 0x5f
        /*001a*/ 	.short	0x0101


	//----- nvinfo : EIATTR_VRC_CTA_INIT_COUNT
	.align		4
        /*001c*/ 	.byte	0x02, 0x4a
	.zero		1
	.zero		1


	//----- nvinfo : EIATTR_SYSCALL_OFFSETS
	.align		4
        /*0020*/ 	.byte	0x04, 0x46
        /*0022*/ 	.short	(.L_12 - .L_11)


	//   ....[0]....
.L_11:
        /*0024*/ 	.word	0x000000f0


	//----- nvinfo : EIATTR_EXIT_INSTR_OFFSETS
	.align		4
.L_12:
        /*0028*/ 	.byte	0x04, 0x1c
        /*002a*/ 	.short	(.L_14 - .L_13)


	//   ....[0]....
.L_13:
        /*002c*/ 	.word	0x00000100


	//----- nvinfo : EIATTR_SW_WAR
	.align		4
.L_14:
        /*0030*/ 	.byte	0x04, 0x36
        /*0032*/ 	.short	(.L_16 - .L_15)
.L_15:
        /*0034*/ 	.word	0x00000008
.L_16:


//--------------------- .nv.callgraph             --------------------------
	.section	.nv.callgraph,"",@"SHT_CUDA_CALLGRAPH"
	.align	4
	.sectionentsize	8
	.align		4
        /*0000*/ 	.word	0x00000000
	.align		4
        /*0004*/ 	.word	0xffffffff
	.align		4
        /*0008*/ 	.word	index@(_Z11dummyKernelv)
	.align		4
        /*000c*/ 	.word	index@(vprintf)
	.align		4
        /*0010*/ 	.word	0x00000000
	.align		4
        /*0014*/ 	.word	0xfffffffe
	.align		4
        /*0018*/ 	.word	0x00000000
	.align		4
        /*001c*/ 	.word	0xfffffffd
	.align		4
        /*0020*/ 	.word	0x00000000
	.align		4
        /*0024*/ 	.word	0xfffffffc


//--------------------- .nv.constant4             --------------------------
	.section	.nv.constant4,"a",@progbits
	.align	8
	.align		8
.nv.constant4:
        /*0000*/ 	.dword	vprintf
	.align		8
        /*0008*/ 	.dword	$str


//--------------------- .text._Z11dummyKernelv    --------------------------
	.section	.text._Z11dummyKernelv,"ax",@progbits
	.align	128
        .global         _Z11dummyKernelv
        .type           _Z11dummyKernelv,@function
        .size           _Z11dummyKernelv,(.L_x_2 - _Z11dummyKernelv)
        .other          _Z11dummyKernelv,@"STO_CUDA_ENTRY STV_DEFAULT"
_Z11dummyKernelv:
.text._Z11dummyKernelv:
[----:B------:R-:W0:Y:S01]  /*0000*/  LDC R1, c[0x0][0x37c] ;  /* 0x0000df00ff017b82 */ /* 0x000e220000000800 */
[----:B------:R-:W1:Y:S01]  /*0010*/  S2R R8, SR_CTAID.X ;  /* 0x0000000000087919 */ /* 0x000e620000002500 */
[----:B0-----:R-:W-:Y:S01]  /*0020*/  VIADD R1, R1, 0xfffffff8 ;  /* 0xfffffff801017836 */ /* 0x001fe20000000000 */
[----:B------:R-:W-:Y:S01]  /*0030*/  MOV R0, 0x0 ;  /* 0x0000000000007802 */ /* 0x000fe20000000f00 */
[----:B------:R-:W0:Y:S01]  /*0040*/  LDCU UR4, c[0x0][0x2f8] ;  /* 0x00005f00ff0477ac */ /* 0x000e220008000800 */
[----:B------:R-:W1:Y:S03]  /*0050*/  S2R R9, SR_CTAID.Y ;  /* 0x0000000000097919 */ /* 0x000e660000002600 */
[----:B------:R2:W3:Y:S01]  /*0060*/  LDC.64 R2, c[0x4][R0] ;  /* 0x0100000000027b82 */ /* 0x0004e20000000a00 */
[----:B------:R-:W4:Y:S01]  /*0070*/  LDCU.64 UR6, c[0x4][0x8] ;  /* 0x01000100ff0677ac */ /* 0x000f220008000a00 */
[----:B------:R-:W5:Y:S01]  /*0080*/  LDCU UR5, c[0x0][0x2fc] ;  /* 0x00005f80ff0577ac */ /* 0x000f620008000800 */
[----:B0-----:R-:W-:Y:S01]  /*0090*/  IADD3 R6, P0, PT, R1, UR4, RZ ;  /* 0x0000000401067c10 */ /* 0x001fe2000ff1e0ff */
[----:B----4-:R-:W-:Y:S01]  /*00a0*/  IMAD.U32 R4, RZ, RZ, UR6 ;  /* 0x00000006ff047e24 */ /* 0x010fe2000f8e00ff */
[----:B------:R-:W-:-:S03]  /*00b0*/  MOV R5, UR7 ;  /* 0x0000000700057c02 */ /* 0x000fc60008000f00 */
[----:B-----5:R-:W-:Y:S01]  /*00c0*/  IMAD.X R7, RZ, RZ, UR5, P0 ;  /* 0x00000005ff077e24 */ /* 0x020fe200080e06ff */
[----:B-1----:R2:W-:Y:S07]  /*00d0*/  STL.64 [R1], R8 ;  /* 0x0000000801007387 */ /* 0x0025ee0000100a00 */
[----:B------:R-:W-:-:S07]  /*00e0*/  LEPC R20, `(.L_x_0) ;  /* 0x000000001014794e */ /* 0x000fce0000000000 */
[----:B--23--:R-:W-:Y:S05]  /*00f0*/  CALL.ABS.NOINC R2 ;  /* 0x0000000002007343 */ /* 0x00cfea0003c00000 */
.L_x_0:
[----:B------:R-:W-:Y:S05]  /*0100*/  EXIT ;  /* 0x000000000000794d */ /* 0x000fea0003800000 */
.L_x_1:
[----:B------:R-:W-:-:S00]  /*0110*/  BRA `(.L_x_1) ;  /* 0xfffffffc00fc7947 */ /* 0x000fc0000383ffff */
[----:B------:R-:W-:-:S00]  /*0120*/  NOP ;  /* 0x0000000000007918 */ /* 0x000fc00000000000 */
        /* <DEDUP_REMOVED lines=13> */
.L_x_2:


//--------------------- .nv.global.init           --------------------------
	.section	.nv.global.init,"aw",@progbits
.nv.global.init:
	.type		$str,@object
	.size		$str,(.L_0 - $str)
$str:
        /*0000*/ 	.byte	0x42, 0x6c, 0x6f, 0x63, 0x6b, 0x20, 0x28, 0x25, 0x64, 0x2c, 0x20, 0x25, 0x64, 0x29, 0x0a, 0x00
.L_0:


//--------------------- .nv.shared.reserved.0     --------------------------
	.section	.nv.shared.reserved.0,"aw",@nobits
	.weak		__nv_reservedSMEM_offset_0_alias
	.size		__nv_reservedSMEM_offset_0_alias, 0, 64
	.other		__nv_reservedSMEM_offset_0_alias,@"STO_CUDA_RESERVED_SHARED STV_DEFAULT"
__nv_reservedSMEM_offset_0_alias:
	.zero		0
	.zero		64


//--------------------- .nv.constant0._Z11dummyKernelv --------------------------
	.section	.nv.constant0._Z11dummyKernelv,"a",@progbits
	.sectionflags	@""
	.align	4
.nv.constant0._Z11dummyKernelv:
	.zero		896


//--------------------- SYMBOLS --------------------------

	.type		.nv.reservedSmem.offset0,@object
	.size		.nv.reservedSmem.offset0,0x4
	.type		vprintf,@function
